	.headerflags	@"EF_CUDA_TEXMODE_UNIFIED EF_CUDA_64BIT_ADDRESS EF_CUDA_ACCELERATORS EF_CUDA_SM90 EF_CUDA_VIRTUAL_SM(EF_CUDA_SM90)"
	.elftype	@"ET_EXEC"


//--------------------- .nv.info                  --------------------------
	.section	.nv.info,"",@"SHT_CUDA_INFO"
	.align	4


	//----- nvinfo : EIATTR_REGCOUNT
	.align		4
        /*0000*/ 	.byte	0x04, 0x2f
        /*0002*/ 	.short	(.L_1 - .L_0)
	.align		4
.L_0:
        /*0004*/ 	.word	index@(triton_poi_fused__to_copy_arange_clamp_mul_sub_21)
        /*0008*/ 	.word	0x0000000a


	//----- nvinfo : EIATTR_MIN_STACK_SIZE
	.align		4
.L_1:
        /*000c*/ 	.byte	0x04, 0x12
        /*000e*/ 	.short	(.L_3 - .L_2)
	.align		4
.L_2:
        /*0010*/ 	.word	index@(triton_poi_fused__to_copy_arange_clamp_mul_sub_21)
        /*0014*/ 	.word	0x00000000


	//----- nvinfo : EIATTR_FRAME_SIZE
	.align		4
.L_3:
        /*0018*/ 	.byte	0x04, 0x11
        /*001a*/ 	.short	(.L_5 - .L_4)
	.align		4
.L_4:
        /*001c*/ 	.word	index@(triton_poi_fused__to_copy_arange_clamp_mul_sub_21)
        /*0020*/ 	.word	0x00000000


	//----- nvinfo : EIATTR_MIN_STACK_SIZE
	.align		4
.L_5:
        /*0024*/ 	.byte	0x04, 0x12
        /*0026*/ 	.short	(.L_7 - .L_6)
	.align		4
.L_6:
        /*0028*/ 	.word	index@(triton_poi_fused__to_copy_arange_clamp_mul_sub_21)
        /*002c*/ 	.word	0x00000000
.L_7:


//--------------------- .nv.info.triton_poi_fused__to_copy_arange_clamp_mul_sub_21 --------------------------
	.section	.nv.info.triton_poi_fused__to_copy_arange_clamp_mul_sub_21,"",@"SHT_CUDA_INFO"
	.sectionflags	@""
	.align	4


	//----- nvinfo : EIATTR_CUDA_API_VERSION
	.align		4
        /*0000*/ 	.byte	0x04, 0x37
        /*0002*/ 	.short	(.L_9 - .L_8)
.L_8:
        /*0004*/ 	.word	0x0000007c


	//----- nvinfo : EIATTR_KPARAM_INFO
	.align		4
.L_9:
        /*0008*/ 	.byte	0x04, 0x17
        /*000a*/ 	.short	(.L_11 - .L_10)
.L_10:
        /*000c*/ 	.word	0x00000000
        /*0010*/ 	.short	0x0001
        /*0012*/ 	.short	0x0008
        /*0014*/ 	.byte	0x00, 0xf0, 0x11, 0x00


	//----- nvinfo : EIATTR_KPARAM_INFO
	.align		4
.L_11:
        /*0018*/ 	.byte	0x04, 0x17
        /*001a*/ 	.short	(.L_13 - .L_12)
.L_12:
        /*001c*/ 	.word	0x00000000
        /*0020*/ 	.short	0x0000
        /*0022*/ 	.short	0x0000
        /*0024*/ 	.byte	0x00, 0xf4, 0x21, 0x00


	//----- nvinfo : EIATTR_SPARSE_MMA_MASK
	.align		4
.L_13:
        /*0028*/ 	.byte	0x03, 0x50
        /*002a*/ 	.short	0x0000


	//----- nvinfo : EIATTR_MAXREG_COUNT
	.align		4
        /*002c*/ 	.byte	0x03, 0x1b
        /*002e*/ 	.short	0x00ff


	//----- nvinfo : EIATTR_EXIT_INSTR_OFFSETS
	.align		4
        /*0030*/ 	.byte	0x04, 0x1c
        /*0032*/ 	.short	(.L_15 - .L_14)


	//   ....[0]....
.L_14:
        /*0034*/ 	.word	0x000000f0


	//   ....[1]....
        /*0038*/ 	.word	0x00000120


	//----- nvinfo : EIATTR_REQNTID
	.align		4
.L_15:
        /*003c*/ 	.byte	0x04, 0x10
        /*003e*/ 	.short	(.L_17 - .L_16)
.L_16:
        /*0040*/ 	.word	0x00000020
        /*0044*/ 	.word	0x00000001
        /*0048*/ 	.word	0x00000001


	//----- nvinfo : EIATTR_CBANK_PARAM_SIZE
	.align		4
.L_17:
        /*004c*/ 	.byte	0x03, 0x19
        /*004e*/ 	.short	0x000c


	//----- nvinfo : EIATTR_PARAM_CBANK
	.align		4
        /*0050*/ 	.byte	0x04, 0x0a
        /*0052*/ 	.short	(.L_19 - .L_18)
	.align		4
.L_18:
        /*0054*/ 	.word	index@(.nv.constant0.triton_poi_fused__to_copy_arange_clamp_mul_sub_21)
        /*0058*/ 	.short	0x0210
        /*005a*/ 	.short	0x000c


	//----- nvinfo : EIATTR_SW_WAR
	.align		4
.L_19:
        /*005c*/ 	.byte	0x04, 0x36
        /*005e*/ 	.short	(.L_21 - .L_20)
.L_20:
        /*0060*/ 	.word	0x00000008
.L_21:


//--------------------- .nv.callgraph             --------------------------
	.section	.nv.callgraph,"",@"SHT_CUDA_CALLGRAPH"
	.align	4
	.sectionentsize	8
	.align		4
        /*0000*/ 	.word	0x00000000
	.align		4
        /*0004*/ 	.word	0xffffffff
	.align		4
        /*0008*/ 	.word	0x00000000
	.align		4
        /*000c*/ 	.word	0xfffffffe
	.align		4
        /*0010*/ 	.word	0x00000000
	.align		4
        /*0014*/ 	.word	0xfffffffd
	.align		4
        /*0018*/ 	.word	0x00000000
	.align		4
        /*001c*/ 	.word	0xfffffffc


//--------------------- .text.triton_poi_fused__to_copy_arange_clamp_mul_sub_21 --------------------------
	.section	.text.triton_poi_fused__to_copy_arange_clamp_mul_sub_21,"ax",@progbits
	.align	128
        .global         triton_poi_fused__to_copy_arange_clamp_mul_sub_21
        .type           triton_poi_fused__to_copy_arange_clamp_mul_sub_21,@function
        .size           triton_poi_fused__to_copy_arange_clamp_mul_sub_21,(.L_x_1 - triton_poi_fused__to_copy_arange_clamp_mul_sub_21)
        .other          triton_poi_fused__to_copy_arange_clamp_mul_sub_21,@"STO_CUDA_ENTRY STV_DEFAULT"
triton_poi_fused__to_copy_arange_clamp_mul_sub_21:
.text.triton_poi_fused__to_copy_arange_clamp_mul_sub_21:
[----:B------:R-:W0:Y:S02]  /*0000*/  LDC R1, c[0x0][0x28] ;  /* 0x00000a00ff017b82 */ /* 0x000e240000000800 */
[----:B------:R-:W1:Y:S01]  /*0010*/  S2R R6, SR_TID.X ;  /* 0x0000000000067919 */ /* 0x000e620000002100 */
[----:B------:R-:W2:Y:S01]  /*0020*/  LDC.64 R2, c[0x0][0x210] ;  /* 0x00008400ff027b82 */ /* 0x000ea20000000a00 */
[----:B------:R-:W3:Y:S01]  /*0030*/  S2R R5, SR_CTAID.X ;  /* 0x0000000000057919 */ /* 0x000ee20000002500 */
[C---:B-1----:R-:W-:Y:S02]  /*0040*/  LOP3.LUT R0, R6.reuse, 0x7, RZ, 0xc0, !PT ;  /* 0x0000000706007812 */ /* 0x042fe400078ec0ff */
[----:B------:R-:W-:-:S03]  /*0050*/  LOP3.LUT P0, RZ, R6, 0x18, RZ, 0xc0, !PT ;  /* 0x0000001806ff7812 */ /* 0x000fc6000780c0ff */
[----:B---3--:R-:W-:-:S04]  /*0060*/  IMAD R5, R5, 0x8, R0 ;  /* 0x0000000805057824 */ /* 0x008fc800078e0200 */
[C---:B--2---:R-:W-:Y:S01]  /*0070*/  IMAD.WIDE R2, R5.reuse, 0x4, R2 ;  /* 0x0000000405027825 */ /* 0x044fe200078e0202 */
[----:B------:R-:W-:Y:S02]  /*0080*/  I2FP.F32.S32 R0, R5 ;  /* 0x0000000500007245 */ /* 0x000fe40000201400 */
[----:B------:R-:W-:-:S03]  /*0090*/  ISETP.LT.AND P0, PT, R5, 0x8, !P0 ;  /* 0x000000080500780c */ /* 0x000fc60004701270 */
[----:B------:R-:W-:-:S05]  /*00a0*/  FMUL R0, R0, 4.4285712242126464844 ;  /* 0x408db6db00007820 */ /* 0x000fca0000400000 */
[----:B------:R-:W-:-:S04]  /*00b0*/  FMNMX R0, RZ, R0, !PT ;  /* 0x00000000ff007209 */ /* 0x000fc80007800000 */
[----:B------:R-:W1:Y:S02]  /*00c0*/  F2I.TRUNC.NTZ R4, R0 ;  /* 0x0000000000047305 */ /* 0x000e64000020f100 */
[----:B-1----:R-:W-:-:S05]  /*00d0*/  I2FP.F32.S32 R7, R4 ;  /* 0x0000000400077245 */ /* 0x002fca0000201400 */
[----:B------:R-:W-:Y:S01]  /*00e0*/  FADD.SAT R7, R0, -R7 ;  /* 0x8000000700077221 */ /* 0x000fe20000002000 */
[----:B------:R-:W-:Y:S06]  /*00f0*/  @!P0 EXIT ;  /* 0x000000000000894d */ /* 0x000fec0003800000 */
[----:B------:R-:W-:Y:S02]  /*0100*/  ULDC.64 UR4, c[0x0][0x208] ;  /* 0x0000820000047ab9 */ /* 0x000fe40000000a00 */
[----:B------:R-:W-:Y:S01]  /*0110*/  STG.E desc[UR4][R2.64], R7 ;  /* 0x0000000702007986 */ /* 0x000fe2000c101904 */
[----:B------:R-:W-:Y:S05]  /*0120*/  EXIT ;  /* 0x000000000000794d */ /* 0x000fea0003800000 */
.L_x_0:
[----:B------:R-:W-:-:S00]  /*0130*/  BRA `(.L_x_0) ;  /* 0xfffffffc00fc7947 */ /* 0x000fc0000383ffff */
[----:B------:R-:W-:-:S00]  /*0140*/  NOP ;  /* 0x0000000000007918 */ /* 0x000fc00000000000 */
        /* <DEDUP_REMOVED lines=11> */
.L_x_1:


//--------------------- .nv.constant0.triton_poi_fused__to_copy_arange_clamp_mul_sub_21 --------------------------
	.section	.nv.constant0.triton_poi_fused__to_copy_arange_clamp_mul_sub_21,"a",@progbits
	.sectionflags	@""
	.align	4
.nv.constant0.triton_poi_fused__to_copy_arange_clamp_mul_sub_21:
	.zero		540
